//
// Generated by NVIDIA NVVM Compiler
//
// Compiler Build ID: CL-36424714
// Cuda compilation tools, release 13.0, V13.0.88
// Based on NVVM 20.0.0
//

.version 9.0
.target sm_100
.address_size 64

	// .globl	_Z24globalMemCoalescedKernelPiS_m

.visible .entry _Z24globalMemCoalescedKernelPiS_m(
	.param .u64 .ptr .align 1 _Z24globalMemCoalescedKernelPiS_m_param_0,
	.param .u64 .ptr .align 1 _Z24globalMemCoalescedKernelPiS_m_param_1,
	.param .u64 _Z24globalMemCoalescedKernelPiS_m_param_2
)
{
	.reg .pred 	%p<3>;
	.reg .b32 	%r<11>;
	.reg .b64 	%rd<14>;

	ld.param.u64 	%rd7, [_Z24globalMemCoalescedKernelPiS_m_param_0];
	ld.param.u64 	%rd8, [_Z24globalMemCoalescedKernelPiS_m_param_1];
	ld.param.u64 	%rd9, [_Z24globalMemCoalescedKernelPiS_m_param_2];
	mov.u32 	%r6, %tid.x;
	mov.u32 	%r7, %ctaid.x;
	mov.u32 	%r1, %ntid.x;
	mad.lo.s32 	%r10, %r7, %r1, %r6;
	cvt.s64.s32 	%rd13, %r10;
	shr.u64 	%rd2, %rd9, 2;
	setp.le.u64 	%p1, %rd2, %rd13;
	@%p1 bra 	$L__BB0_3;
	mov.u32 	%r8, %nctaid.x;
	mul.lo.s32 	%r3, %r1, %r8;
	cvta.to.global.u64 	%rd3, %rd8;
	cvta.to.global.u64 	%rd4, %rd7;
$L__BB0_2:
	shl.b64 	%rd10, %rd13, 2;
	add.s64 	%rd11, %rd3, %rd10;
	ld.global.u32 	%r9, [%rd11];
	add.s64 	%rd12, %rd4, %rd10;
	st.global.u32 	[%rd12], %r9;
	add.s32 	%r10, %r10, %r3;
	cvt.s64.s32 	%rd13, %r10;
	setp.gt.u64 	%p2, %rd2, %rd13;
	@%p2 bra 	$L__BB0_2;
$L__BB0_3:
	ret;

}
	// .globl	_Z21globalMemStrideKernelv
.visible .entry _Z21globalMemStrideKernelv()
{


	ret;

}
	// .globl	_Z21globalMemOffsetKernelv
.visible .entry _Z21globalMemOffsetKernelv()
{


	ret;

}


// ===== COMPILED SASS (sm_100) =====

	.target	sm_100

	.elftype	@"ET_EXEC"


//--------------------- .note.nv.tkinfo           --------------------------
	.section	.note.nv.tkinfo,"",@"SHT_NOTE"
	.sectionflags	@"SHF_NOTE_NV_TKINFO"
	.tkinfo
        /*0018*/ 	.word	0x00000002
        /*0030*/ 	.string	""
        /*0030*/ 	.string	"ptxas"
        /*0030*/ 	.string	"Cuda compilation tools, release 13.0, V13.0.88"
        /*0030*/ 	.string	"Build cuda_13.0.r13.0/compiler.36424714_0"
        /*0030*/ 	.string	"-arch sm_100 -m 64 "



//--------------------- .note.nv.cuinfo           --------------------------
	.section	.note.nv.cuinfo,"",@"SHT_NOTE"
	.sectionflags	@"SHF_NOTE_NV_CUINFO"
        /*0018*/ 	.short	0x0002
        /*001a*/ 	.short	0x0064
        /*001c*/ 	.short	0x0082
	.zero		2


//--------------------- .nv.info                  --------------------------
	.section	.nv.info,"",@"SHT_CUDA_INFO"
	.align	4


	//----- nvinfo : EIATTR_REGCOUNT
	.align		4
        /*0000*/ 	.byte	0x04, 0x2f
        /*0002*/ 	.short	(.L_1 - .L_0)
	.align		4
.L_0:
        /*0004*/ 	.word	index@(_Z24globalMemCoalescedKernelPiS_m)
        /*0008*/ 	.word	0x0000000c


	//----- nvinfo : EIATTR_FRAME_SIZE
	.align		4
.L_1:
        /*000c*/ 	.byte	0x04, 0x11
        /*000e*/ 	.short	(.L_3 - .L_2)
	.align		4
.L_2:
        /*0010*/ 	.word	index@(_Z24globalMemCoalescedKernelPiS_m)
        /*0014*/ 	.word	0x00000000


	//----- nvinfo : EIATTR_REGCOUNT
	.align		4
.L_3:
        /*0018*/ 	.byte	0x04, 0x2f
        /*001a*/ 	.short	(.L_5 - .L_4)
	.align		4
.L_4:
        /*001c*/ 	.word	index@(_Z21globalMemStrideKernelv)
        /*0020*/ 	.word	0x00000004


	//----- nvinfo : EIATTR_FRAME_SIZE
	.align		4
.L_5:
        /*0024*/ 	.byte	0x04, 0x11
        /*0026*/ 	.short	(.L_7 - .L_6)
	.align		4
.L_6:
        /*0028*/ 	.word	index@(_Z21globalMemStrideKernelv)
        /*002c*/ 	.word	0x00000000


	//----- nvinfo : EIATTR_REGCOUNT
	.align		4
.L_7:
        /*0030*/ 	.byte	0x04, 0x2f
        /*0032*/ 	.short	(.L_9 - .L_8)
	.align		4
.L_8:
        /*0034*/ 	.word	index@(_Z21globalMemOffsetKernelv)
        /*0038*/ 	.word	0x00000004


	//----- nvinfo : EIATTR_FRAME_SIZE
	.align		4
.L_9:
        /*003c*/ 	.byte	0x04, 0x11
        /*003e*/ 	.short	(.L_11 - .L_10)
	.align		4
.L_10:
        /*0040*/ 	.word	index@(_Z21globalMemOffsetKernelv)
        /*0044*/ 	.word	0x00000000


	//----- nvinfo : EIATTR_MIN_STACK_SIZE
	.align		4
.L_11:
        /*0048*/ 	.byte	0x04, 0x12
        /*004a*/ 	.short	(.L_13 - .L_12)
	.align		4
.L_12:
        /*004c*/ 	.word	index@(_Z21globalMemOffsetKernelv)
        /*0050*/ 	.word	0x00000000


	//----- nvinfo : EIATTR_MIN_STACK_SIZE
	.align		4
.L_13:
        /*0054*/ 	.byte	0x04, 0x12
        /*0056*/ 	.short	(.L_15 - .L_14)
	.align		4
.L_14:
        /*0058*/ 	.word	index@(_Z21globalMemStrideKernelv)
        /*005c*/ 	.word	0x00000000


	//----- nvinfo : EIATTR_MIN_STACK_SIZE
	.align		4
.L_15:
        /*0060*/ 	.byte	0x04, 0x12
        /*0062*/ 	.short	(.L_17 - .L_16)
	.align		4
.L_16:
        /*0064*/ 	.word	index@(_Z24globalMemCoalescedKernelPiS_m)
        /*0068*/ 	.word	0x00000000
.L_17:


//--------------------- .nv.compat                --------------------------
	.section	.nv.compat,"",@"SHT_CUDA_COMPAT_INFO"
	.align	4
        /*0000*/ 	.byte	0x02, 0x09, 0x00, 0x00, 0x02, 0x02, 0x01, 0x00, 0x02, 0x05, 0x05, 0x00, 0x03, 0x07, 0x01, 0x01
        /*0010*/ 	.byte	0x02, 0x03, 0x00, 0x00, 0x02, 0x06, 0x01, 0x00, 0x04, 0x0b, 0x08, 0x00, 0x09, 0x00, 0x00, 0x00
        /*0020*/ 	.byte	0x00, 0x00, 0x00, 0x00


//--------------------- .nv.info._Z21globalMemOffsetKernelv --------------------------
	.section	.nv.info._Z21globalMemOffsetKernelv,"",@"SHT_CUDA_INFO"
	.sectionflags	@""
	.align	4


	//----- nvinfo : EIATTR_CUDA_API_VERSION
	.align		4
        /*0000*/ 	.byte	0x04, 0x37
        /*0002*/ 	.short	(.L_19 - .L_18)
.L_18:
        /*0004*/ 	.word	0x00000082


	//----- nvinfo : EIATTR_SPARSE_MMA_MASK
	.align		4
.L_19:
        /*0008*/ 	.byte	0x03, 0x50
        /*000a*/ 	.short	0x0000


	//----- nvinfo : EIATTR_MAXREG_COUNT
	.align		4
        /*000c*/ 	.byte	0x03, 0x1b
        /*000e*/ 	.short	0x00ff


	//----- nvinfo : EIATTR_MERCURY_ISA_VERSION
	.align		4
        /*0010*/ 	.byte	0x03, 0x5f
        /*0012*/ 	.short	0x0101


	//----- nvinfo : EIATTR_VRC_CTA_INIT_COUNT
	.align		4
        /*0014*/ 	.byte	0x02, 0x4a
	.zero		1
	.zero		1


	//----- nvinfo : EIATTR_EXIT_INSTR_OFFSETS
	.align		4
        /*0018*/ 	.byte	0x04, 0x1c
        /*001a*/ 	.short	(.L_21 - .L_20)


	//   ....[0]....
.L_20:
        /*001c*/ 	.word	0x00000010


	//----- nvinfo : EIATTR_SW_WAR
	.align		4
.L_21:
        /*0020*/ 	.byte	0x04, 0x36
        /*0022*/ 	.short	(.L_23 - .L_22)
.L_22:
        /*0024*/ 	.word	0x00000008
.L_23:


//--------------------- .nv.info._Z21globalMemStrideKernelv --------------------------
	.section	.nv.info._Z21globalMemStrideKernelv,"",@"SHT_CUDA_INFO"
	.sectionflags	@""
	.align	4


	//----- nvinfo : EIATTR_CUDA_API_VERSION
	.align		4
        /*0000*/ 	.byte	0x04, 0x37
        /*0002*/ 	.short	(.L_25 - .L_24)
.L_24:
        /*0004*/ 	.word	0x00000082


	//----- nvinfo : EIATTR_SPARSE_MMA_MASK
	.align		4
.L_25:
        /*0008*/ 	.byte	0x03, 0x50
        /*000a*/ 	.short	0x0000


	//----- nvinfo : EIATTR_MAXREG_COUNT
	.align		4
        /*000c*/ 	.byte	0x03, 0x1b
        /*000e*/ 	.short	0x00ff


	//----- nvinfo : EIATTR_MERCURY_ISA_VERSION
	.align		4
        /*0010*/ 	.byte	0x03, 0x5f
        /*0012*/ 	.short	0x0101


	//----- nvinfo : EIATTR_VRC_CTA_INIT_COUNT
	.align		4
        /*0014*/ 	.byte	0x02, 0x4a
	.zero		1
	.zero		1


	//----- nvinfo : EIATTR_EXIT_INSTR_OFFSETS
	.align		4
        /*0018*/ 	.byte	0x04, 0x1c
        /*001a*/ 	.short	(.L_27 - .L_26)


	//   ....[0]....
.L_26:
        /*001c*/ 	.word	0x00000010


	//----- nvinfo : EIATTR_SW_WAR
	.align		4
.L_27:
        /*0020*/ 	.byte	0x04, 0x36
        /*0022*/ 	.short	(.L_29 - .L_28)
.L_28:
        /*0024*/ 	.word	0x00000008
.L_29:


//--------------------- .nv.info._Z24globalMemCoalescedKernelPiS_m --------------------------
	.section	.nv.info._Z24globalMemCoalescedKernelPiS_m,"",@"SHT_CUDA_INFO"
	.sectionflags	@""
	.align	4


	//----- nvinfo : EIATTR_CUDA_API_VERSION
	.align		4
        /*0000*/ 	.byte	0x04, 0x37
        /*0002*/ 	.short	(.L_31 - .L_30)
.L_30:
        /*0004*/ 	.word	0x00000082


	//----- nvinfo : EIATTR_KPARAM_INFO
	.align		4
.L_31:
        /*0008*/ 	.byte	0x04, 0x17
        /*000a*/ 	.short	(.L_33 - .L_32)
.L_32:
        /*000c*/ 	.word	0x00000000
        /*0010*/ 	.short	0x0002
        /*0012*/ 	.short	0x0010
        /*0014*/ 	.byte	0x00, 0xf0, 0x21, 0x00


	//----- nvinfo : EIATTR_KPARAM_INFO
	.align		4
.L_33:
        /*0018*/ 	.byte	0x04, 0x17
        /*001a*/ 	.short	(.L_35 - .L_34)
.L_34:
        /*001c*/ 	.word	0x00000000
        /*0020*/ 	.short	0x0001
        /*0022*/ 	.short	0x0008
        /*0024*/ 	.byte	0x00, 0xf5, 0x21, 0x00


	//----- nvinfo : EIATTR_KPARAM_INFO
	.align		4
.L_35:
        /*0028*/ 	.byte	0x04, 0x17
        /*002a*/ 	.short	(.L_37 - .L_36)
.L_36:
        /*002c*/ 	.word	0x00000000
        /*0030*/ 	.short	0x0000
        /*0032*/ 	.short	0x0000
        /*0034*/ 	.byte	0x00, 0xf5, 0x21, 0x00


	//----- nvinfo : EIATTR_SPARSE_MMA_MASK
	.align		4
.L_37:
        /*0038*/ 	.byte	0x03, 0x50
        /*003a*/ 	.short	0x0000


	//----- nvinfo : EIATTR_MAXREG_COUNT
	.align		4
        /*003c*/ 	.byte	0x03, 0x1b
        /*003e*/ 	.short	0x00ff


	//----- nvinfo : EIATTR_MERCURY_ISA_VERSION
	.align		4
        /*0040*/ 	.byte	0x03, 0x5f
        /*0042*/ 	.short	0x0101


	//----- nvinfo : EIATTR_VRC_CTA_INIT_COUNT
	.align		4
        /*0044*/ 	.byte	0x02, 0x4a
	.zero		1
	.zero		1


	//----- nvinfo : EIATTR_EXIT_INSTR_OFFSETS
	.align		4
        /*0048*/ 	.byte	0x04, 0x1c
        /*004a*/ 	.short	(.L_39 - .L_38)


	//   ....[0]....
.L_38:
        /*004c*/ 	.word	0x000000c0


	//   ....[1]....
        /*0050*/ 	.word	0x00000220


	//----- nvinfo : EIATTR_CRS_STACK_SIZE
	.align		4
.L_39:
        /*0054*/ 	.byte	0x04, 0x1e
        /*0056*/ 	.short	(.L_41 - .L_40)
.L_40:
        /*0058*/ 	.word	0x00000000


	//----- nvinfo : EIATTR_CBANK_PARAM_SIZE
	.align		4
.L_41:
        /*005c*/ 	.byte	0x03, 0x19
        /*005e*/ 	.short	0x0018


	//----- nvinfo : EIATTR_PARAM_CBANK
	.align		4
        /*0060*/ 	.byte	0x04, 0x0a
        /*0062*/ 	.short	(.L_43 - .L_42)
	.align		4
.L_42:
        /*0064*/ 	.word	index@(.nv.constant0._Z24globalMemCoalescedKernelPiS_m)
        /*0068*/ 	.short	0x0380
        /*006a*/ 	.short	0x0018


	//----- nvinfo : EIATTR_SW_WAR
	.align		4
.L_43:
        /*006c*/ 	.byte	0x04, 0x36
        /*006e*/ 	.short	(.L_45 - .L_44)
.L_44:
        /*0070*/ 	.word	0x00000008
.L_45:


//--------------------- .nv.callgraph             --------------------------
	.section	.nv.callgraph,"",@"SHT_CUDA_CALLGRAPH"
	.align	4
	.sectionentsize	8
	.align		4
        /*0000*/ 	.word	0x00000000
	.align		4
        /*0004*/ 	.word	0xffffffff
	.align		4
        /*0008*/ 	.word	0x00000000
	.align		4
        /*000c*/ 	.word	0xfffffffe
	.align		4
        /*0010*/ 	.word	0x00000000
	.align		4
        /*0014*/ 	.word	0xfffffffd
	.align		4
        /*0018*/ 	.word	0x00000000
	.align		4
        /*001c*/ 	.word	0xfffffffc


//--------------------- .text._Z21globalMemOffsetKernelv --------------------------
	.section	.text._Z21globalMemOffsetKernelv,"ax",@progbits
	.align	128
        .global         _Z21globalMemOffsetKernelv
        .type           _Z21globalMemOffsetKernelv,@function
        .size           _Z21globalMemOffsetKernelv,(.L_x_4 - _Z21globalMemOffsetKernelv)
        .other          _Z21globalMemOffsetKernelv,@"STO_CUDA_ENTRY STV_DEFAULT"
_Z21globalMemOffsetKernelv:
.text._Z21globalMemOffsetKernelv:
[----:B------:R-:W-:Y:S01]  /*0000*/  LDC R1, c[0x0][0x37c] ;  /* 0x0000df00ff017b82 */ /* 0x000fe20000000800 */
[----:B------:R-:W-:Y:S05]  /*0010*/  EXIT ;  /* 0x000000000000794d */ /* 0x000fea0003800000 */
.L_x_0:
[----:B------:R-:W-:-:S00]  /*0020*/  BRA `(.L_x_0) ;  /* 0xfffffffc00fc7947 */ /* 0x000fc0000383ffff */
[----:B------:R-:W-:-:S00]  /*0030*/  NOP ;  /* 0x0000000000007918 */ /* 0x000fc00000000000 */
        /* <DEDUP_REMOVED lines=12> */
.L_x_4:


//--------------------- .text._Z21globalMemStrideKernelv --------------------------
	.section	.text._Z21globalMemStrideKernelv,"ax",@progbits
	.align	128
        .global         _Z21globalMemStrideKernelv
        .type           _Z21globalMemStrideKernelv,@function
        .size           _Z21globalMemStrideKernelv,(.L_x_5 - _Z21globalMemStrideKernelv)
        .other          _Z21globalMemStrideKernelv,@"STO_CUDA_ENTRY STV_DEFAULT"
_Z21globalMemStrideKernelv:
.text._Z21globalMemStrideKernelv:
[----:B------:R-:W-:Y:S01]  /*0000*/  LDC R1, c[0x0][0x37c] ;  /* 0x0000df00ff017b82 */ /* 0x000fe20000000800 */
[----:B------:R-:W-:Y:S05]  /*0010*/  EXIT ;  /* 0x000000000000794d */ /* 0x000fea0003800000 */
.L_x_1:
        /* <DEDUP_REMOVED lines=14> */
.L_x_5:


//--------------------- .text._Z24globalMemCoalescedKernelPiS_m --------------------------
	.section	.text._Z24globalMemCoalescedKernelPiS_m,"ax",@progbits
	.align	128
        .global         _Z24globalMemCoalescedKernelPiS_m
        .type           _Z24globalMemCoalescedKernelPiS_m,@function
        .size           _Z24globalMemCoalescedKernelPiS_m,(.L_x_6 - _Z24globalMemCoalescedKernelPiS_m)
        .other          _Z24globalMemCoalescedKernelPiS_m,@"STO_CUDA_ENTRY STV_DEFAULT"
_Z24globalMemCoalescedKernelPiS_m:
.text._Z24globalMemCoalescedKernelPiS_m:
[----:B------:R-:W-:Y:S01]  /*0000*/  LDC R1, c[0x0][0x37c] ;  /* 0x0000df00ff017b82 */ /* 0x000fe20000000800 */
[----:B------:R-:W0:Y:S07]  /*0010*/  S2R R0, SR_TID.X ;  /* 0x0000000000007919 */ /* 0x000e2e0000002100 */
[----:B------:R-:W0:Y:S01]  /*0020*/  S2UR UR6, SR_CTAID.X ;  /* 0x00000000000679c3 */ /* 0x000e220000002500 */
[----:B------:R-:W1:Y:S07]  /*0030*/  LDCU.64 UR4, c[0x0][0x390] ;  /* 0x00007200ff0477ac */ /* 0x000e6e0008000a00 */
[----:B------:R-:W0:Y:S01]  /*0040*/  LDC R7, c[0x0][0x360] ;  /* 0x0000d800ff077b82 */ /* 0x000e220000000800 */
[----:B-1----:R-:W-:-:S02]  /*0050*/  USHF.R.U64 UR4, UR4, 0x2, UR5 ;  /* 0x0000000204047899 */ /* 0x002fc40008001205 */
[----:B------:R-:W-:-:S06]  /*0060*/  USHF.R.U32.HI UR5, URZ, 0x2, UR5 ;  /* 0x00000002ff057899 */ /* 0x000fcc0008011605 */
[----:B------:R-:W-:Y:S02]  /*0070*/  IMAD.U32 R3, RZ, RZ, UR5 ;  /* 0x00000005ff037e24 */ /* 0x000fe4000f8e00ff */
[----:B0-----:R-:W-:-:S05]  /*0080*/  IMAD R0, R7, UR6, R0 ;  /* 0x0000000607007c24 */ /* 0x001fca000f8e0200 */
[----:B------:R-:W-:Y:S02]  /*0090*/  ISETP.LT.U32.AND P0, PT, R0, UR4, PT ;  /* 0x0000000400007c0c */ /* 0x000fe4000bf01070 */
[----:B------:R-:W-:-:S04]  /*00a0*/  SHF.R.S32.HI R2, RZ, 0x1f, R0 ;  /* 0x0000001fff027819 */ /* 0x000fc80000011400 */
[----:B------:R-:W-:-:S13]  /*00b0*/  ISETP.GT.U32.AND.EX P0, PT, R3, R2, PT, P0 ;  /* 0x000000020300720c */ /* 0x000fda0003f04100 */
[----:B------:R-:W-:Y:S05]  /*00c0*/  @!P0 EXIT ;  /* 0x000000000000894d */ /* 0x000fea0003800000 */
[----:B------:R-:W0:Y:S01]  /*00d0*/  LDCU UR6, c[0x0][0x370] ;  /* 0x00006e00ff0677ac */ /* 0x000e220008000800 */
[----:B------:R-:W-:Y:S02]  /*00e0*/  IMAD.MOV.U32 R9, RZ, RZ, R2 ;  /* 0x000000ffff097224 */ /* 0x000fe400078e0002 */
[----:B------:R-:W-:Y:S01]  /*00f0*/  IMAD.MOV.U32 R6, RZ, RZ, R0 ;  /* 0x000000ffff067224 */ /* 0x000fe200078e0000 */
[----:B------:R-:W1:Y:S01]  /*0100*/  LDCU.64 UR8, c[0x0][0x358] ;  /* 0x00006b00ff0877ac */ /* 0x000e620008000a00 */
[----:B------:R-:W2:Y:S01]  /*0110*/  LDCU.128 UR12, c[0x0][0x380] ;  /* 0x00007000ff0c77ac */ /* 0x000ea20008000c00 */
[----:B0-----:R-:W-:-:S07]  /*0120*/  IMAD R7, R7, UR6, RZ ;  /* 0x0000000607077c24 */ /* 0x001fce000f8e02ff */
.L_x_2:
[C---:B0-----:R-:W-:Y:S01]  /*0130*/  IMAD.SHL.U32 R4, R6.reuse, 0x4, RZ ;  /* 0x0000000406047824 */ /* 0x041fe200078e00ff */
[----:B------:R-:W-:-:S04]  /*0140*/  SHF.L.U64.HI R5, R6, 0x2, R9 ;  /* 0x0000000206057819 */ /* 0x000fc80000010209 */
[----:B--2---:R-:W-:-:S04]  /*0150*/  IADD3 R2, P0, PT, R4, UR14, RZ ;  /* 0x0000000e04027c10 */ /* 0x004fc8000ff1e0ff */
[----:B------:R-:W-:-:S06]  /*0160*/  IADD3.X R3, PT, PT, R5, UR15, RZ, P0, !PT ;  /* 0x0000000f05037c10 */ /* 0x000fcc00087fe4ff */
[----:B-1----:R-:W2:Y:S01]  /*0170*/  LDG.E R3, desc[UR8][R2.64] ;  /* 0x0000000802037981 */ /* 0x002ea2000c1e1900 */
[----:B------:R-:W-:Y:S01]  /*0180*/  IADD3 R4, P0, PT, R4, UR12, RZ ;  /* 0x0000000c04047c10 */ /* 0x000fe2000ff1e0ff */
[----:B------:R-:W-:Y:S02]  /*0190*/  IMAD.IADD R6, R7, 0x1, R0 ;  /* 0x0000000107067824 */ /* 0x000fe400078e0200 */
[----:B------:R-:W-:Y:S01]  /*01a0*/  IMAD.U32 R0, RZ, RZ, UR5 ;  /* 0x00000005ff007e24 */ /* 0x000fe2000f8e00ff */
[----:B------:R-:W-:Y:S02]  /*01b0*/  IADD3.X R5, PT, PT, R5, UR13, RZ, P0, !PT ;  /* 0x0000000d05057c10 */ /* 0x000fe400087fe4ff */
[----:B------:R-:W-:Y:S02]  /*01c0*/  ISETP.LT.U32.AND P0, PT, R6, UR4, PT ;  /* 0x0000000406007c0c */ /* 0x000fe4000bf01070 */
[----:B------:R-:W-:-:S04]  /*01d0*/  SHF.R.S32.HI R9, RZ, 0x1f, R6 ;  /* 0x0000001fff097819 */ /* 0x000fc80000011406 */
[----:B------:R-:W-:Y:S01]  /*01e0*/  ISETP.GT.U32.AND.EX P0, PT, R0, R9, PT, P0 ;  /* 0x000000090000720c */ /* 0x000fe20003f04100 */
[----:B------:R-:W-:Y:S01]  /*01f0*/  IMAD.MOV.U32 R0, RZ, RZ, R6 ;  /* 0x000000ffff007224 */ /* 0x000fe200078e0006 */
[----:B--2---:R0:W-:Y:S11]  /*0200*/  STG.E desc[UR8][R4.64], R3 ;  /* 0x0000000304007986 */ /* 0x0041f6000c101908 */
[----:B------:R-:W-:Y:S05]  /*0210*/  @P0 BRA `(.L_x_2) ;  /* 0xfffffffc00c40947 */ /* 0x000fea000383ffff */
[----:B------:R-:W-:Y:S05]  /*0220*/  EXIT ;  /* 0x000000000000794d */ /* 0x000fea0003800000 */
.L_x_3:
        /* <DEDUP_REMOVED lines=13> */
.L_x_6:


//--------------------- .nv.shared.reserved.0     --------------------------
	.section	.nv.shared.reserved.0,"aw",@nobits
	.weak		__nv_reservedSMEM_offset_0_alias
	.size		__nv_reservedSMEM_offset_0_alias, 0, 64
	.other		__nv_reservedSMEM_offset_0_alias,@"STO_CUDA_RESERVED_SHARED STV_DEFAULT"
__nv_reservedSMEM_offset_0_alias:
	.zero		0
	.zero		64


//--------------------- .nv.constant0._Z21globalMemOffsetKernelv --------------------------
	.section	.nv.constant0._Z21globalMemOffsetKernelv,"a",@progbits
	.sectionflags	@""
	.align	4
.nv.constant0._Z21globalMemOffsetKernelv:
	.zero		896


//--------------------- .nv.constant0._Z21globalMemStrideKernelv --------------------------
	.section	.nv.constant0._Z21globalMemStrideKernelv,"a",@progbits
	.sectionflags	@""
	.align	4
.nv.constant0._Z21globalMemStrideKernelv:
	.zero		896


//--------------------- .nv.constant0._Z24globalMemCoalescedKernelPiS_m --------------------------
	.section	.nv.constant0._Z24globalMemCoalescedKernelPiS_m,"a",@progbits
	.sectionflags	@""
	.align	4
.nv.constant0._Z24globalMemCoalescedKernelPiS_m:
	.zero		920


//--------------------- SYMBOLS --------------------------

	.type		.nv.reservedSmem.offset0,@object
	.size		.nv.reservedSmem.offset0,0x4
